	.headerflags	@"EF_CUDA_TEXMODE_UNIFIED EF_CUDA_64BIT_ADDRESS EF_CUDA_ACCELERATORS EF_CUDA_SM90 EF_CUDA_VIRTUAL_SM(EF_CUDA_SM90)"
	.elftype	@"ET_EXEC"


//--------------------- .nv.info                  --------------------------
	.section	.nv.info,"",@"SHT_CUDA_INFO"
	.align	4


	//----- nvinfo : EIATTR_REGCOUNT
	.align		4
        /*0000*/ 	.byte	0x04, 0x2f
        /*0002*/ 	.short	(.L_1 - .L_0)
	.align		4
.L_0:
        /*0004*/ 	.word	index@(triton_poi_fused_convolution_leaky_relu_58)
        /*0008*/ 	.word	0x00000010


	//----- nvinfo : EIATTR_MIN_STACK_SIZE
	.align		4
.L_1:
        /*000c*/ 	.byte	0x04, 0x12
        /*000e*/ 	.short	(.L_3 - .L_2)
	.align		4
.L_2:
        /*0010*/ 	.word	index@(triton_poi_fused_convolution_leaky_relu_58)
        /*0014*/ 	.word	0x00000000


	//----- nvinfo : EIATTR_FRAME_SIZE
	.align		4
.L_3:
        /*0018*/ 	.byte	0x04, 0x11
        /*001a*/ 	.short	(.L_5 - .L_4)
	.align		4
.L_4:
        /*001c*/ 	.word	index@(triton_poi_fused_convolution_leaky_relu_58)
        /*0020*/ 	.word	0x00000000


	//----- nvinfo : EIATTR_MIN_STACK_SIZE
	.align		4
.L_5:
        /*0024*/ 	.byte	0x04, 0x12
        /*0026*/ 	.short	(.L_7 - .L_6)
	.align		4
.L_6:
        /*0028*/ 	.word	index@(triton_poi_fused_convolution_leaky_relu_58)
        /*002c*/ 	.word	0x00000000
.L_7:


//--------------------- .nv.info.triton_poi_fused_convolution_leaky_relu_58 --------------------------
	.section	.nv.info.triton_poi_fused_convolution_leaky_relu_58,"",@"SHT_CUDA_INFO"
	.sectionflags	@""
	.align	4


	//----- nvinfo : EIATTR_CUDA_API_VERSION
	.align		4
        /*0000*/ 	.byte	0x04, 0x37
        /*0002*/ 	.short	(.L_9 - .L_8)
.L_8:
        /*0004*/ 	.word	0x0000007c


	//----- nvinfo : EIATTR_KPARAM_INFO
	.align		4
.L_9:
        /*0008*/ 	.byte	0x04, 0x17
        /*000a*/ 	.short	(.L_11 - .L_10)
.L_10:
        /*000c*/ 	.word	0x00000000
        /*0010*/ 	.short	0x0002
        /*0012*/ 	.short	0x0010
        /*0014*/ 	.byte	0x00, 0xf0, 0x11, 0x00


	//----- nvinfo : EIATTR_KPARAM_INFO
	.align		4
.L_11:
        /*0018*/ 	.byte	0x04, 0x17
        /*001a*/ 	.short	(.L_13 - .L_12)
.L_12:
        /*001c*/ 	.word	0x00000000
        /*0020*/ 	.short	0x0001
        /*0022*/ 	.short	0x0008
        /*0024*/ 	.byte	0x00, 0xf4, 0x21, 0x00


	//----- nvinfo : EIATTR_KPARAM_INFO
	.align		4
.L_13:
        /*0028*/ 	.byte	0x04, 0x17
        /*002a*/ 	.short	(.L_15 - .L_14)
.L_14:
        /*002c*/ 	.word	0x00000000
        /*0030*/ 	.short	0x0000
        /*0032*/ 	.short	0x0000
        /*0034*/ 	.byte	0x00, 0xf4, 0x21, 0x00


	//----- nvinfo : EIATTR_SPARSE_MMA_MASK
	.align		4
.L_15:
        /*0038*/ 	.byte	0x03, 0x50
        /*003a*/ 	.short	0x0000


	//----- nvinfo : EIATTR_MAXREG_COUNT
	.align		4
        /*003c*/ 	.byte	0x03, 0x1b
        /*003e*/ 	.short	0x00ff


	//----- nvinfo : EIATTR_EXIT_INSTR_OFFSETS
	.align		4
        /*0040*/ 	.byte	0x04, 0x1c
        /*0042*/ 	.short	(.L_17 - .L_16)


	//   ....[0]....
.L_16:
        /*0044*/ 	.word	0x000002a0


	//   ....[1]....
        /*0048*/ 	.word	0x000002c0


	//----- nvinfo : EIATTR_REQNTID
	.align		4
.L_17:
        /*004c*/ 	.byte	0x04, 0x10
        /*004e*/ 	.short	(.L_19 - .L_18)
.L_18:
        /*0050*/ 	.word	0x00000100
        /*0054*/ 	.word	0x00000001
        /*0058*/ 	.word	0x00000001


	//----- nvinfo : EIATTR_CBANK_PARAM_SIZE
	.align		4
.L_19:
        /*005c*/ 	.byte	0x03, 0x19
        /*005e*/ 	.short	0x0014


	//----- nvinfo : EIATTR_PARAM_CBANK
	.align		4
        /*0060*/ 	.byte	0x04, 0x0a
        /*0062*/ 	.short	(.L_21 - .L_20)
	.align		4
.L_20:
        /*0064*/ 	.word	index@(.nv.constant0.triton_poi_fused_convolution_leaky_relu_58)
        /*0068*/ 	.short	0x0210
        /*006a*/ 	.short	0x0014


	//----- nvinfo : EIATTR_SW_WAR
	.align		4
.L_21:
        /*006c*/ 	.byte	0x04, 0x36
        /*006e*/ 	.short	(.L_23 - .L_22)
.L_22:
        /*0070*/ 	.word	0x00000008
.L_23:


//--------------------- .nv.callgraph             --------------------------
	.section	.nv.callgraph,"",@"SHT_CUDA_CALLGRAPH"
	.align	4
	.sectionentsize	8
	.align		4
        /*0000*/ 	.word	0x00000000
	.align		4
        /*0004*/ 	.word	0xffffffff
	.align		4
        /*0008*/ 	.word	0x00000000
	.align		4
        /*000c*/ 	.word	0xfffffffe
	.align		4
        /*0010*/ 	.word	0x00000000
	.align		4
        /*0014*/ 	.word	0xfffffffd
	.align		4
        /*0018*/ 	.word	0x00000000
	.align		4
        /*001c*/ 	.word	0xfffffffc


//--------------------- .text.triton_poi_fused_convolution_leaky_relu_58 --------------------------
	.section	.text.triton_poi_fused_convolution_leaky_relu_58,"ax",@progbits
	.align	128
        .global         triton_poi_fused_convolution_leaky_relu_58
        .type           triton_poi_fused_convolution_leaky_relu_58,@function
        .size           triton_poi_fused_convolution_leaky_relu_58,(.L_x_1 - triton_poi_fused_convolution_leaky_relu_58)
        .other          triton_poi_fused_convolution_leaky_relu_58,@"STO_CUDA_ENTRY STV_DEFAULT"
triton_poi_fused_convolution_leaky_relu_58:
.text.triton_poi_fused_convolution_leaky_relu_58:
[----:B------:R-:W0:Y:S02]  /*0000*/  LDC R1, c[0x0][0x28] ;  /* 0x00000a00ff017b82 */ /* 0x000e240000000800 */
[----:B------:R-:W1:Y:S01]  /*0010*/  S2R R0, SR_TID.X ;  /* 0x0000000000007919 */ /* 0x000e620000002100 */
[----:B------:R-:W-:Y:S01]  /*0020*/  HFMA2.MMA R2, -RZ, RZ, 0, 0 ;  /* 0x00000000ff027435 */ /* 0x000fe200000001ff */
[----:B------:R-:W-:Y:S01]  /*0030*/  IMAD.MOV.U32 R4, RZ, RZ, RZ ;  /* 0x000000ffff047224 */ /* 0x000fe200078e00ff */
[----:B------:R-:W-:Y:S01]  /*0040*/  ULDC.64 UR4, c[0x0][0x208] ;  /* 0x0000820000047ab9 */ /* 0x000fe20000000a00 */
[----:B------:R-:W2:Y:S01]  /*0050*/  S2R R3, SR_CTAID.X ;  /* 0x0000000000037919 */ /* 0x000ea20000002500 */
[----:B-1----:R-:W-:-:S05]  /*0060*/  IMAD.SHL.U32 R0, R0, 0x2, RZ ;  /* 0x0000000200007824 */ /* 0x002fca00078e00ff */
[----:B------:R-:W-:-:S05]  /*0070*/  LOP3.LUT R0, R0, 0x1fe, RZ, 0xc0, !PT ;  /* 0x000001fe00007812 */ /* 0x000fca00078ec0ff */
[----:B--2---:R-:W-:-:S04]  /*0080*/  IMAD R3, R3, 0x200, R0 ;  /* 0x0000020003037824 */ /* 0x004fc800078e0200 */
[C---:B------:R-:W-:Y:S01]  /*0090*/  IMAD.HI R0, R3.reuse, -0x22983759, R2 ;  /* 0xdd67c8a703007827 */ /* 0x040fe200078e0202 */
[----:B------:R-:W-:-:S03]  /*00a0*/  ISETP.GE.AND P2, PT, R3, 0x12800, PT ;  /* 0x000128000300780c */ /* 0x000fc60003f46270 */
[----:B------:R-:W-:Y:S01]  /*00b0*/  VIADD R5, R3, 0x1 ;  /* 0x0000000103057836 */ /* 0x000fe20000000000 */
[----:B------:R-:W-:-:S03]  /*00c0*/  SHF.R.U32.HI R7, RZ, 0x1f, R0 ;  /* 0x0000001fff077819 */ /* 0x000fc60000011600 */
[----:B------:R-:W-:Y:S01]  /*00d0*/  IMAD.HI R2, R5, -0x22983759, R4 ;  /* 0xdd67c8a705027827 */ /* 0x000fe200078e0204 */
[----:B------:R-:W-:Y:S01]  /*00e0*/  LEA.HI.SX32 R0, R0, R7, 0x1b ;  /* 0x0000000700007211 */ /* 0x000fe200078fdaff */
[----:B------:R-:W1:Y:S03]  /*00f0*/  LDC.64 R4, c[0x0][0x218] ;  /* 0x00008600ff047b82 */ /* 0x000e660000000a00 */
[----:B------:R-:W-:Y:S02]  /*0100*/  SHF.R.U32.HI R9, RZ, 0x1f, R2 ;  /* 0x0000001fff097819 */ /* 0x000fe40000011602 */
[----:B------:R-:W-:Y:S02]  /*0110*/  SHF.R.S32.HI R11, RZ, 0x1f, R0 ;  /* 0x0000001fff0b7819 */ /* 0x000fe40000011400 */
[----:B------:R-:W-:Y:S01]  /*0120*/  LEA.HI.SX32 R9, R2, R9, 0x1b ;  /* 0x0000000902097211 */ /* 0x000fe200078fdaff */
[----:B------:R-:W2:Y:S01]  /*0130*/  LDC.64 R6, c[0x0][0x210] ;  /* 0x00008400ff067b82 */ /* 0x000ea20000000a00 */
[----:B------:R-:W-:-:S02]  /*0140*/  LEA.HI R11, R11, R0, RZ, 0x9 ;  /* 0x000000000b0b7211 */ /* 0x000fc400078f48ff */
[----:B------:R-:W-:Y:S02]  /*0150*/  SHF.R.S32.HI R2, RZ, 0x1f, R9 ;  /* 0x0000001fff027819 */ /* 0x000fe40000011409 */
[----:B------:R-:W-:Y:S02]  /*0160*/  LOP3.LUT R11, R11, 0xfffffe00, RZ, 0xc0, !PT ;  /* 0xfffffe000b0b7812 */ /* 0x000fe400078ec0ff */
[----:B------:R-:W-:-:S03]  /*0170*/  LEA.HI R2, R2, R9, RZ, 0x9 ;  /* 0x0000000902027211 */ /* 0x000fc600078f48ff */
[----:B------:R-:W-:Y:S01]  /*0180*/  IMAD.IADD R11, R0, 0x1, -R11 ;  /* 0x00000001000b7824 */ /* 0x000fe200078e0a0b */
[----:B------:R-:W-:Y:S02]  /*0190*/  LOP3.LUT R2, R2, 0xfffffe00, RZ, 0xc0, !PT ;  /* 0xfffffe0002027812 */ /* 0x000fe400078ec0ff */
[----:B------:R-:W-:Y:S02]  /*01a0*/  MOV R0, RZ ;  /* 0x000000ff00007202 */ /* 0x000fe40000000f00 */
[----:B------:R-:W-:Y:S01]  /*01b0*/  IADD3 R13, R9, -R2, RZ ;  /* 0x80000002090d7210 */ /* 0x000fe20007ffe0ff */
[----:B-1----:R-:W-:-:S04]  /*01c0*/  IMAD.WIDE R8, R11, 0x4, R4 ;  /* 0x000000040b087825 */ /* 0x002fc800078e0204 */
[----:B------:R-:W-:Y:S02]  /*01d0*/  IMAD.MOV.U32 R11, RZ, RZ, RZ ;  /* 0x000000ffff0b7224 */ /* 0x000fe400078e00ff */
[----:B------:R-:W-:-:S04]  /*01e0*/  IMAD.WIDE R4, R13, 0x4, R4 ;  /* 0x000000040d047825 */ /* 0x000fc800078e0204 */
[----:B--2---:R-:W-:Y:S01]  /*01f0*/  IMAD.WIDE R6, R3, 0x4, R6 ;  /* 0x0000000403067825 */ /* 0x004fe200078e0206 */
[----:B------:R-:W-:Y:S01]  /*0200*/  CS2R R2, SRZ ;  /* 0x0000000000027805 */ /* 0x000fe2000001ff00 */
[----:B------:R-:W2:Y:S04]  /*0210*/  @!P2 LDG.E.EL R11, desc[UR4][R8.64] ;  /* 0x00000004080ba981 */ /* 0x000ea8000c2e1900 */
[----:B------:R-:W3:Y:S04]  /*0220*/  @!P2 LDG.E.EL R0, desc[UR4][R4.64] ;  /* 0x000000040400a981 */ /* 0x000ee8000c2e1900 */
[----:B------:R-:W2:Y:S02]  /*0230*/  @!P2 LDG.E.64 R2, desc[UR4][R6.64] ;  /* 0x000000040602a981 */ /* 0x000ea4000c1e1b00 */
[----:B--2---:R-:W-:-:S02]  /*0240*/  FSETP.GT.AND P0, PT, R2, -R11, PT ;  /* 0x8000000b0200720b */ /* 0x004fc40003f04000 */
[----:B---3--:R-:W-:Y:S01]  /*0250*/  FSETP.GT.AND P1, PT, R3, -R0, PT ;  /* 0x800000000300720b */ /* 0x008fe20003f24000 */
[----:B------:R-:W-:Y:S01]  /*0260*/  FADD R2, R11, R2 ;  /* 0x000000020b027221 */ /* 0x000fe20000000000 */
[----:B------:R-:W-:-:S09]  /*0270*/  FADD R3, R0, R3 ;  /* 0x0000000300037221 */ /* 0x000fd20000000000 */
[----:B------:R-:W-:Y:S02]  /*0280*/  @!P0 FMUL R2, R2, 0.10000000149011611938 ;  /* 0x3dcccccd02028820 */ /* 0x000fe40000400000 */
[----:B------:R-:W-:Y:S01]  /*0290*/  @!P1 FMUL R3, R3, 0.10000000149011611938 ;  /* 0x3dcccccd03039820 */ /* 0x000fe20000400000 */
[----:B------:R-:W-:Y:S06]  /*02a0*/  @P2 EXIT ;  /* 0x000000000000294d */ /* 0x000fec0003800000 */
[----:B------:R-:W-:Y:S01]  /*02b0*/  STG.E.64 desc[UR4][R6.64], R2 ;  /* 0x0000000206007986 */ /* 0x000fe2000c101b04 */
[----:B------:R-:W-:Y:S05]  /*02c0*/  EXIT ;  /* 0x000000000000794d */ /* 0x000fea0003800000 */
.L_x_0:
[----:B------:R-:W-:-:S00]  /*02d0*/  BRA `(.L_x_0) ;  /* 0xfffffffc00fc7947 */ /* 0x000fc0000383ffff */
[----:B------:R-:W-:-:S00]  /*02e0*/  NOP ;  /* 0x0000000000007918 */ /* 0x000fc00000000000 */
        /* <DEDUP_REMOVED lines=9> */
.L_x_1:


//--------------------- .nv.constant0.triton_poi_fused_convolution_leaky_relu_58 --------------------------
	.section	.nv.constant0.triton_poi_fused_convolution_leaky_relu_58,"a",@progbits
	.sectionflags	@""
	.align	4
.nv.constant0.triton_poi_fused_convolution_leaky_relu_58:
	.zero		548
